	.headerflags	@"EF_CUDA_TEXMODE_UNIFIED EF_CUDA_64BIT_ADDRESS EF_CUDA_ACCELERATORS EF_CUDA_SM90 EF_CUDA_VIRTUAL_SM(EF_CUDA_SM90)"
	.elftype	@"ET_EXEC"


//--------------------- .nv.info                  --------------------------
	.section	.nv.info,"",@"SHT_CUDA_INFO"
	.align	4


	//----- nvinfo : EIATTR_REGCOUNT
	.align		4
        /*0000*/ 	.byte	0x04, 0x2f
        /*0002*/ 	.short	(.L_3 - .L_2)
	.align		4
.L_2:
        /*0004*/ 	.word	index@(triton_poi_fused__native_batch_norm_legit_no_training_convolution_relu_36)
        /*0008*/ 	.word	0x00000018


	//----- nvinfo : EIATTR_MIN_STACK_SIZE
	.align		4
.L_3:
        /*000c*/ 	.byte	0x04, 0x12
        /*000e*/ 	.short	(.L_5 - .L_4)
	.align		4
.L_4:
        /*0010*/ 	.word	index@(triton_poi_fused__native_batch_norm_legit_no_training_convolution_relu_36)
        /*0014*/ 	.word	0x00000000


	//----- nvinfo : EIATTR_FRAME_SIZE
	.align		4
.L_5:
        /*0018*/ 	.byte	0x04, 0x11
        /*001a*/ 	.short	(.L_7 - .L_6)
	.align		4
.L_6:
        /*001c*/ 	.word	index@(triton_poi_fused__native_batch_norm_legit_no_training_convolution_relu_36)
        /*0020*/ 	.word	0x00000000


	//----- nvinfo : EIATTR_MIN_STACK_SIZE
	.align		4
.L_7:
        /*0024*/ 	.byte	0x04, 0x12
        /*0026*/ 	.short	(.L_9 - .L_8)
	.align		4
.L_8:
        /*0028*/ 	.word	index@(triton_poi_fused__native_batch_norm_legit_no_training_convolution_relu_36)
        /*002c*/ 	.word	0x00000000
.L_9:


//--------------------- .nv.info.triton_poi_fused__native_batch_norm_legit_no_training_convolution_relu_36 --------------------------
	.section	.nv.info.triton_poi_fused__native_batch_norm_legit_no_training_convolution_relu_36,"",@"SHT_CUDA_INFO"
	.sectionflags	@""
	.align	4


	//----- nvinfo : EIATTR_CUDA_API_VERSION
	.align		4
        /*0000*/ 	.byte	0x04, 0x37
        /*0002*/ 	.short	(.L_11 - .L_10)
.L_10:
        /*0004*/ 	.word	0x0000007c


	//----- nvinfo : EIATTR_KPARAM_INFO
	.align		4
.L_11:
        /*0008*/ 	.byte	0x04, 0x17
        /*000a*/ 	.short	(.L_13 - .L_12)
.L_12:
        /*000c*/ 	.word	0x00000000
        /*0010*/ 	.short	0x0007
        /*0012*/ 	.short	0x0038
        /*0014*/ 	.byte	0x00, 0xf0, 0x11, 0x00


	//----- nvinfo : EIATTR_KPARAM_INFO
	.align		4
.L_13:
        /*0018*/ 	.byte	0x04, 0x17
        /*001a*/ 	.short	(.L_15 - .L_14)
.L_14:
        /*001c*/ 	.word	0x00000000
        /*0020*/ 	.short	0x0006
        /*0022*/ 	.short	0x0030
        /*0024*/ 	.byte	0x00, 0xf4, 0x21, 0x00


	//----- nvinfo : EIATTR_KPARAM_INFO
	.align		4
.L_15:
        /*0028*/ 	.byte	0x04, 0x17
        /*002a*/ 	.short	(.L_17 - .L_16)
.L_16:
        /*002c*/ 	.word	0x00000000
        /*0030*/ 	.short	0x0005
        /*0032*/ 	.short	0x0028
        /*0034*/ 	.byte	0x00, 0xf4, 0x21, 0x00


	//----- nvinfo : EIATTR_KPARAM_INFO
	.align		4
.L_17:
        /*0038*/ 	.byte	0x04, 0x17
        /*003a*/ 	.short	(.L_19 - .L_18)
.L_18:
        /*003c*/ 	.word	0x00000000
        /*0040*/ 	.short	0x0004
        /*0042*/ 	.short	0x0020
        /*0044*/ 	.byte	0x00, 0xf4, 0x21, 0x00


	//----- nvinfo : EIATTR_KPARAM_INFO
	.align		4
.L_19:
        /*0048*/ 	.byte	0x04, 0x17
        /*004a*/ 	.short	(.L_21 - .L_20)
.L_20:
        /*004c*/ 	.word	0x00000000
        /*0050*/ 	.short	0x0003
        /*0052*/ 	.short	0x0018
        /*0054*/ 	.byte	0x00, 0xf4, 0x21, 0x00


	//----- nvinfo : EIATTR_KPARAM_INFO
	.align		4
.L_21:
        /*0058*/ 	.byte	0x04, 0x17
        /*005a*/ 	.short	(.L_23 - .L_22)
.L_22:
        /*005c*/ 	.word	0x00000000
        /*0060*/ 	.short	0x0002
        /*0062*/ 	.short	0x0010
        /*0064*/ 	.byte	0x00, 0xf4, 0x21, 0x00


	//----- nvinfo : EIATTR_KPARAM_INFO
	.align		4
.L_23:
        /*0068*/ 	.byte	0x04, 0x17
        /*006a*/ 	.short	(.L_25 - .L_24)
.L_24:
        /*006c*/ 	.word	0x00000000
        /*0070*/ 	.short	0x0001
        /*0072*/ 	.short	0x0008
        /*0074*/ 	.byte	0x00, 0xf4, 0x21, 0x00


	//----- nvinfo : EIATTR_KPARAM_INFO
	.align		4
.L_25:
        /*0078*/ 	.byte	0x04, 0x17
        /*007a*/ 	.short	(.L_27 - .L_26)
.L_26:
        /*007c*/ 	.word	0x00000000
        /*0080*/ 	.short	0x0000
        /*0082*/ 	.short	0x0000
        /*0084*/ 	.byte	0x00, 0xf4, 0x21, 0x00


	//----- nvinfo : EIATTR_SPARSE_MMA_MASK
	.align		4
.L_27:
        /*0088*/ 	.byte	0x03, 0x50
        /*008a*/ 	.short	0x0000


	//----- nvinfo : EIATTR_MAXREG_COUNT
	.align		4
        /*008c*/ 	.byte	0x03, 0x1b
        /*008e*/ 	.short	0x00ff


	//----- nvinfo : EIATTR_EXIT_INSTR_OFFSETS
	.align		4
        /*0090*/ 	.byte	0x04, 0x1c
        /*0092*/ 	.short	(.L_29 - .L_28)


	//   ....[0]....
.L_28:
        /*0094*/ 	.word	0x00000410


	//----- nvinfo : EIATTR_REQNTID
	.align		4
.L_29:
        /*0098*/ 	.byte	0x04, 0x10
        /*009a*/ 	.short	(.L_31 - .L_30)
.L_30:
        /*009c*/ 	.word	0x00000100
        /*00a0*/ 	.word	0x00000001
        /*00a4*/ 	.word	0x00000001


	//----- nvinfo : EIATTR_CBANK_PARAM_SIZE
	.align		4
.L_31:
        /*00a8*/ 	.byte	0x03, 0x19
        /*00aa*/ 	.short	0x003c


	//----- nvinfo : EIATTR_PARAM_CBANK
	.align		4
        /*00ac*/ 	.byte	0x04, 0x0a
        /*00ae*/ 	.short	(.L_33 - .L_32)
	.align		4
.L_32:
        /*00b0*/ 	.word	index@(.nv.constant0.triton_poi_fused__native_batch_norm_legit_no_training_convolution_relu_36)
        /*00b4*/ 	.short	0x0210
        /*00b6*/ 	.short	0x003c


	//----- nvinfo : EIATTR_SW_WAR
	.align		4
.L_33:
        /*00b8*/ 	.byte	0x04, 0x36
        /*00ba*/ 	.short	(.L_35 - .L_34)
.L_34:
        /*00bc*/ 	.word	0x00000008
.L_35:


//--------------------- .nv.callgraph             --------------------------
	.section	.nv.callgraph,"",@"SHT_CUDA_CALLGRAPH"
	.align	4
	.sectionentsize	8
	.align		4
        /*0000*/ 	.word	0x00000000
	.align		4
        /*0004*/ 	.word	0xffffffff
	.align		4
        /*0008*/ 	.word	0x00000000
	.align		4
        /*000c*/ 	.word	0xfffffffe
	.align		4
        /*0010*/ 	.word	0x00000000
	.align		4
        /*0014*/ 	.word	0xfffffffd
	.align		4
        /*0018*/ 	.word	0x00000000
	.align		4
        /*001c*/ 	.word	0xfffffffc


//--------------------- .nv.constant4             --------------------------
	.section	.nv.constant4,"a",@progbits
	.align	8
	.align		8
.nv.constant4:
        /*0000*/ 	.dword	_$_str
	.align		8
        /*0008*/ 	.dword	_$_str_$_2


//--------------------- .text.triton_poi_fused__native_batch_norm_legit_no_training_convolution_relu_36 --------------------------
	.section	.text.triton_poi_fused__native_batch_norm_legit_no_training_convolution_relu_36,"ax",@progbits
	.align	128
        .global         triton_poi_fused__native_batch_norm_legit_no_training_convolution_relu_36
        .type           triton_poi_fused__native_batch_norm_legit_no_training_convolution_relu_36,@function
        .size           triton_poi_fused__native_batch_norm_legit_no_training_convolution_relu_36,(.L_x_1 - triton_poi_fused__native_batch_norm_legit_no_training_convolution_relu_36)
        .other          triton_poi_fused__native_batch_norm_legit_no_training_convolution_relu_36,@"STO_CUDA_ENTRY STV_DEFAULT"
triton_poi_fused__native_batch_norm_legit_no_training_convolution_relu_36:
.text.triton_poi_fused__native_batch_norm_legit_no_training_convolution_relu_36:
[----:B------:R-:W-:Y:S01]  /*0000*/  LDC R1, c[0x0][0x28] ;  /* 0x00000a00ff017b82 */ /* 0x000fe20000000800 */
[----:B------:R-:W1:Y:S07]  /*0010*/  S2R R0, SR_TID.X ;  /* 0x0000000000007919 */ /* 0x000e6e0000002100 */
[----:B------:R-:W2:Y:S01]  /*0020*/  LDC.64 R10, c[0x0][0x228] ;  /* 0x00008a00ff0a7b82 */ /* 0x000ea20000000a00 */
[----:B------:R-:W-:Y:S01]  /*0030*/  ULDC.64 UR4, c[0x0][0x208] ;  /* 0x0000820000047ab9 */ /* 0x000fe20000000a00 */
[----:B------:R-:W3:Y:S06]  /*0040*/  S2R R5, SR_CTAID.X ;  /* 0x0000000000057919 */ /* 0x000eec0000002500 */
[----:B------:R-:W4:Y:S08]  /*0050*/  LDC.64 R12, c[0x0][0x218] ;  /* 0x00008600ff0c7b82 */ /* 0x000f300000000a00 */
[----:B------:R-:W5:Y:S08]  /*0060*/  LDC.64 R14, c[0x0][0x220] ;  /* 0x00008800ff0e7b82 */ /* 0x000f700000000a00 */
[----:B------:R-:W5:Y:S01]  /*0070*/  LDC.64 R16, c[0x0][0x230] ;  /* 0x00008c00ff107b82 */ /* 0x000f620000000a00 */
[----:B-1----:R-:W-:-:S02]  /*0080*/  SHF.L.U32 R0, R0, 0x1, RZ ;  /* 0x0000000100007819 */ /* 0x002fc400000006ff */
[----:B---3--:R-:W-:Y:S02]  /*0090*/  SHF.R.S32.HI R3, RZ, 0x16, R5 ;  /* 0x00000016ff037819 */ /* 0x008fe40000011405 */
[----:B------:R-:W-:Y:S02]  /*00a0*/  LOP3.LUT R0, R0, 0x1fe, RZ, 0xc0, !PT ;  /* 0x000001fe00007812 */ /* 0x000fe400078ec0ff */
[----:B------:R-:W-:Y:S02]  /*00b0*/  SGXT R3, R3, 0x1 ;  /* 0x000000010303781a */ /* 0x000fe40000000200 */
[----:B------:R-:W-:Y:S02]  /*00c0*/  LEA R0, R5, R0, 0x9 ;  /* 0x0000000005007211 */ /* 0x000fe400078e48ff */
[----:B------:R-:W1:Y:S02]  /*00d0*/  LDC.64 R4, c[0x0][0x238] ;  /* 0x00008e00ff047b82 */ /* 0x000e640000000a00 */
[----:B------:R-:W-:-:S04]  /*00e0*/  LEA.HI R3, R3, R0, RZ, 0xa ;  /* 0x0000000003037211 */ /* 0x000fc800078f50ff */
[----:B------:R-:W-:-:S04]  /*00f0*/  SHF.R.S32.HI R3, RZ, 0xa, R3 ;  /* 0x0000000aff037819 */ /* 0x000fc80000011403 */
[----:B------:R-:W-:-:S04]  /*0100*/  LEA.HI R2, R3, R3, RZ, 0x6 ;  /* 0x0000000303027211 */ /* 0x000fc800078f30ff */
[----:B------:R-:W-:-:S04]  /*0110*/  LOP3.LUT R2, R2, 0xffffffc0, RZ, 0xc0, !PT ;  /* 0xffffffc002027812 */ /* 0x000fc800078ec0ff */
[----:B------:R-:W-:Y:S02]  /*0120*/  IADD3 R19, R3, -R2, RZ ;  /* 0x8000000203137210 */ /* 0x000fe40007ffe0ff */
[----:B------:R-:W3:Y:S03]  /*0130*/  LDC.64 R2, c[0x0][0x210] ;  /* 0x00008400ff027b82 */ /* 0x000ee60000000a00 */
[----:B--2---:R-:W-:-:S05]  /*0140*/  IMAD.WIDE R10, R19, 0x4, R10 ;  /* 0x00000004130a7825 */ /* 0x004fca00078e020a */
[----:B------:R-:W2:Y:S01]  /*0150*/  LDG.E.EL R20, desc[UR4][R10.64] ;  /* 0x000000040a147981 */ /* 0x000ea2000c2e1900 */
[----:B----4-:R-:W-:-:S04]  /*0160*/  IMAD.WIDE R12, R19, 0x4, R12 ;  /* 0x00000004130c7825 */ /* 0x010fc800078e020c */
[----:B-----5:R-:W-:Y:S01]  /*0170*/  IMAD.WIDE R14, R19, 0x4, R14 ;  /* 0x00000004130e7825 */ /* 0x020fe200078e020e */
[----:B------:R4:W5:Y:S04]  /*0180*/  LDG.E.EL R8, desc[UR4][R12.64] ;  /* 0x000000040c087981 */ /* 0x000968000c2e1900 */
[----:B------:R1:W5:Y:S01]  /*0190*/  LDG.E.EL R9, desc[UR4][R14.64] ;  /* 0x000000040e097981 */ /* 0x000362000c2e1900 */
[----:B---3--:R-:W-:-:S05]  /*01a0*/  IMAD.WIDE R2, R0, 0x4, R2 ;  /* 0x0000000400027825 */ /* 0x008fca00078e0202 */
[----:B------:R-:W5:Y:S01]  /*01b0*/  LDG.E.64 R6, desc[UR4][R2.64] ;  /* 0x0000000402067981 */ /* 0x000f62000c1e1b00 */
[----:B0-----:R-:W-:-:S04]  /*01c0*/  IMAD.WIDE R16, R19, 0x4, R16 ;  /* 0x0000000413107825 */ /* 0x001fc800078e0210 */
[----:B-1----:R-:W-:Y:S01]  /*01d0*/  IMAD.WIDE R18, R19, 0x4, R4 ;  /* 0x0000000413127825 */ /* 0x002fe200078e0204 */
[----:B------:R-:W3:Y:S01]  /*01e0*/  LDG.E.EL R10, desc[UR4][R16.64] ;  /* 0x00000004100a7981 */ /* 0x000ee2000c2e1900 */
[----:B----4-:R-:W-:Y:S01]  /*01f0*/  HFMA2.MMA R12, -RZ, RZ, 1.625, 0 ;  /* 0x3e800000ff0c7435 */ /* 0x010fe200000001ff */
[----:B------:R-:W0:Y:S02]  /*0200*/  LDC.64 R4, c[0x0][0x240] ;  /* 0x00009000ff047b82 */ /* 0x000e240000000a00 */
[----:B------:R-:W3:Y:S01]  /*0210*/  LDG.E.EL R11, desc[UR4][R18.64] ;  /* 0x00000004120b7981 */ /* 0x000ee2000c2e1900 */
[----:B------:R-:W-:-:S04]  /*0220*/  SHF.R.S32.HI R13, RZ, 0x1f, R0 ;  /* 0x0000001fff0d7819 */ /* 0x000fc80000011400 */
[----:B------:R-:W-:-:S04]  /*0230*/  LEA.HI R13, R13, R0, RZ, 0x10 ;  /* 0x000000000d0d7211 */ /* 0x000fc800078f80ff */
[----:B------:R-:W-:Y:S02]  /*0240*/  LOP3.LUT R15, R13, 0xffff0000, RZ, 0xc0, !PT ;  /* 0xffff00000d0f7812 */ /* 0x000fe400078ec0ff */
[----:B------:R-:W-:Y:S02]  /*0250*/  SHF.R.S32.HI R13, RZ, 0x10, R13 ;  /* 0x00000010ff0d7819 */ /* 0x000fe4000001140d */
[----:B------:R-:W-:-:S05]  /*0260*/  IADD3 R0, R0, -R15, RZ ;  /* 0x8000000f00007210 */ /* 0x000fca0007ffe0ff */
[----:B------:R-:W-:-:S04]  /*0270*/  IMAD R13, R13, 0x50000, R0 ;  /* 0x000500000d0d7824 */ /* 0x000fc800078e0200 */
[----:B0-----:R-:W-:-:S04]  /*0280*/  IMAD.WIDE R4, R13, 0x4, R4 ;  /* 0x000000040d047825 */ /* 0x001fc800078e0204 */
[----:B--2---:R-:W-:-:S04]  /*0290*/  FADD R20, R20, 9.9999997473787516356e-06 ;  /* 0x3727c5ac14147421 */ /* 0x004fc80000000000 */
[----:B------:R-:W0:Y:S02]  /*02a0*/  MUFU.SQRT R21, R20 ;  /* 0x0000001400157308 */ /* 0x000e240000002000 */
[C---:B0-----:R-:W-:Y:S02]  /*02b0*/  FSETP.GT.AND P0, PT, R21.reuse, 8.50705917302346158658e+37, PT ;  /* 0x7e8000001500780b */ /* 0x041fe40003f04000 */
[----:B------:R-:W-:-:S11]  /*02c0*/  FSETP.GEU.AND P1, PT, R21, 1.175494350822287508e-38, PT ;  /* 0x008000001500780b */ /* 0x000fd60003f2e000 */
[----:B------:R-:W-:-:S04]  /*02d0*/  @P0 FMUL R21, R21, 0.25 ;  /* 0x3e80000015150820 */ /* 0x000fc80000400000 */
[----:B------:R-:W-:-:S06]  /*02e0*/  @!P1 FMUL R21, R21, 16777216 ;  /* 0x4b80000015159820 */ /* 0x000fcc0000400000 */
[----:B------:R-:W0:Y:S01]  /*02f0*/  MUFU.RCP R21, R21 ;  /* 0x0000001500157308 */ /* 0x000e220000001000 */
[----:B------:R-:W-:Y:S01]  /*0300*/  FSEL R12, R12, 1, P0 ;  /* 0x3f8000000c0c7808 */ /* 0x000fe20000000000 */
[--C-:B-----5:R-:W-:Y:S01]  /*0310*/  FADD R6, R6, R8.reuse ;  /* 0x0000000806067221 */ /* 0x120fe20000000000 */
[----:B------:R-:W-:-:S03]  /*0320*/  FADD R7, R7, R8 ;  /* 0x0000000807077221 */ /* 0x000fc60000000000 */
[----:B------:R-:W-:Y:S01]  /*0330*/  @!P1 FMUL R12, R12, 16777216 ;  /* 0x4b8000000c0c9820 */ /* 0x000fe20000400000 */
[C---:B------:R-:W-:Y:S01]  /*0340*/  FADD R8, -R9.reuse, R6 ;  /* 0x0000000609087221 */ /* 0x040fe20000000100 */
[----:B------:R-:W-:Y:S02]  /*0350*/  FADD R9, -R9, R7 ;  /* 0x0000000709097221 */ /* 0x000fe40000000100 */
[----:B0-----:R-:W-:-:S04]  /*0360*/  FMUL R12, R21, R12 ;  /* 0x0000000c150c7220 */ /* 0x001fc80000400000 */
[-C--:B------:R-:W-:Y:S01]  /*0370*/  FMUL R8, R8, R12.reuse ;  /* 0x0000000c08087220 */ /* 0x080fe20000400000 */
[----:B------:R-:W-:-:S03]  /*0380*/  FMUL R12, R9, R12 ;  /* 0x0000000c090c7220 */ /* 0x000fc60000400000 */
[C-C-:B---3--:R-:W-:Y:S01]  /*0390*/  FFMA R8, R10.reuse, R8, R11.reuse ;  /* 0x000000080a087223 */ /* 0x148fe2000000000b */
[----:B------:R-:W-:-:S04]  /*03a0*/  FFMA R12, R10, R12, R11 ;  /* 0x0000000c0a0c7223 */ /* 0x000fc8000000000b */
[----:B------:R-:W-:Y:S02]  /*03b0*/  FSETP.GEU.AND P0, PT, R8, RZ, PT ;  /* 0x000000ff0800720b */ /* 0x000fe40003f0e000 */
[----:B------:R-:W-:Y:S02]  /*03c0*/  FSETP.GEU.AND P1, PT, R12, RZ, PT ;  /* 0x000000ff0c00720b */ /* 0x000fe40003f2e000 */
[----:B------:R-:W-:Y:S02]  /*03d0*/  FSEL R8, R8, RZ, P0 ;  /* 0x000000ff08087208 */ /* 0x000fe40000000000 */
[----:B------:R-:W-:Y:S01]  /*03e0*/  FSEL R9, R12, RZ, P1 ;  /* 0x000000ff0c097208 */ /* 0x000fe20000800000 */
[----:B------:R-:W-:Y:S04]  /*03f0*/  STG.E.64 desc[UR4][R2.64], R6 ;  /* 0x0000000602007986 */ /* 0x000fe8000c101b04 */
[----:B------:R-:W-:Y:S01]  /*0400*/  STG.E.64 desc[UR4][R4.64], R8 ;  /* 0x0000000804007986 */ /* 0x000fe2000c101b04 */
[----:B------:R-:W-:Y:S05]  /*0410*/  EXIT ;  /* 0x000000000000794d */ /* 0x000fea0003800000 */
.L_x_0:
[----:B------:R-:W-:-:S00]  /*0420*/  BRA `(.L_x_0) ;  /* 0xfffffffc00fc7947 */ /* 0x000fc0000383ffff */
[----:B------:R-:W-:-:S00]  /*0430*/  NOP ;  /* 0x0000000000007918 */ /* 0x000fc00000000000 */
        /* <DEDUP_REMOVED lines=12> */
.L_x_1:


//--------------------- .nv.global.init           --------------------------
	.section	.nv.global.init,"aw",@progbits
.nv.global.init:
	.type		_$_str,@object
	.size		_$_str,(_$_str_$_2 - _$_str)
_$_str:
        /*0000*/ 	.byte	0x5f, 0x5f, 0x43, 0x55, 0x44, 0x41, 0x5f, 0x46, 0x54, 0x5a, 0x00
	.type		_$_str_$_2,@object
	.size		_$_str_$_2,(.L_1 - _$_str_$_2)
_$_str_$_2:
        /*000b*/ 	.byte	0x5f, 0x5f, 0x43, 0x55, 0x44, 0x41, 0x5f, 0x50, 0x52, 0x45, 0x43, 0x5f, 0x53, 0x51, 0x52, 0x54
        /*001b*/ 	.byte	0x00
.L_1:


//--------------------- .nv.constant0.triton_poi_fused__native_batch_norm_legit_no_training_convolution_relu_36 --------------------------
	.section	.nv.constant0.triton_poi_fused__native_batch_norm_legit_no_training_convolution_relu_36,"a",@progbits
	.sectionflags	@""
	.align	4
.nv.constant0.triton_poi_fused__native_batch_norm_legit_no_training_convolution_relu_36:
	.zero		588
